//
// Generated by NVIDIA NVVM Compiler
//
// Compiler Build ID: CL-36424714
// Cuda compilation tools, release 13.0, V13.0.88
// Based on NVVM 20.0.0
//

.version 9.0
.target sm_100
.address_size 64

	// .globl	_Z10evaluationPyiPji

.visible .entry _Z10evaluationPyiPji(
	.param .u64 .ptr .align 1 _Z10evaluationPyiPji_param_0,
	.param .u32 _Z10evaluationPyiPji_param_1,
	.param .u64 .ptr .align 1 _Z10evaluationPyiPji_param_2,
	.param .u32 _Z10evaluationPyiPji_param_3
)
{
	.reg .pred 	%p<2>;
	.reg .b32 	%r<9>;
	.reg .b64 	%rd<5>;

	ld.param.u32 	%r1, [_Z10evaluationPyiPji_param_1];
	ld.param.u64 	%rd1, [_Z10evaluationPyiPji_param_2];
	cvta.to.global.u64 	%rd2, %rd1;
	mov.u32 	%r2, %ctaid.x;
	mov.u32 	%r3, %ntid.x;
	mov.u32 	%r4, %tid.x;
	mad.lo.s32 	%r5, %r2, %r3, %r4;
	mul.lo.s32 	%r6, %r1, %r5;
	mul.wide.u32 	%rd3, %r5, 4;
	add.s64 	%rd4, %rd2, %rd3;
	and.b32  	%r7, %r6, 31;
	setp.eq.s32 	%p1, %r7, 0;
	selp.b32 	%r8, 2, 1, %p1;
	st.global.u32 	[%rd4], %r8;
	ret;

}


// ===== COMPILED SASS (sm_100) =====

	.target	sm_100

	.elftype	@"ET_EXEC"


//--------------------- .note.nv.tkinfo           --------------------------
	.section	.note.nv.tkinfo,"",@"SHT_NOTE"
	.sectionflags	@"SHF_NOTE_NV_TKINFO"
	.tkinfo
        /*0018*/ 	.word	0x00000002
        /*0030*/ 	.string	""
        /*0030*/ 	.string	"ptxas"
        /*0030*/ 	.string	"Cuda compilation tools, release 13.0, V13.0.88"
        /*0030*/ 	.string	"Build cuda_13.0.r13.0/compiler.36424714_0"
        /*0030*/ 	.string	"-arch sm_100 -m 64 "



//--------------------- .note.nv.cuinfo           --------------------------
	.section	.note.nv.cuinfo,"",@"SHT_NOTE"
	.sectionflags	@"SHF_NOTE_NV_CUINFO"
        /*0018*/ 	.short	0x0002
        /*001a*/ 	.short	0x0064
        /*001c*/ 	.short	0x0082
	.zero		2


//--------------------- .nv.info                  --------------------------
	.section	.nv.info,"",@"SHT_CUDA_INFO"
	.align	4


	//----- nvinfo : EIATTR_REGCOUNT
	.align		4
        /*0000*/ 	.byte	0x04, 0x2f
        /*0002*/ 	.short	(.L_1 - .L_0)
	.align		4
.L_0:
        /*0004*/ 	.word	index@(_Z10evaluationPyiPji)
        /*0008*/ 	.word	0x00000008


	//----- nvinfo : EIATTR_FRAME_SIZE
	.align		4
.L_1:
        /*000c*/ 	.byte	0x04, 0x11
        /*000e*/ 	.short	(.L_3 - .L_2)
	.align		4
.L_2:
        /*0010*/ 	.word	index@(_Z10evaluationPyiPji)
        /*0014*/ 	.word	0x00000000


	//----- nvinfo : EIATTR_MIN_STACK_SIZE
	.align		4
.L_3:
        /*0018*/ 	.byte	0x04, 0x12
        /*001a*/ 	.short	(.L_5 - .L_4)
	.align		4
.L_4:
        /*001c*/ 	.word	index@(_Z10evaluationPyiPji)
        /*0020*/ 	.word	0x00000000
.L_5:


//--------------------- .nv.compat                --------------------------
	.section	.nv.compat,"",@"SHT_CUDA_COMPAT_INFO"
	.align	4
        /*0000*/ 	.byte	0x02, 0x09, 0x00, 0x00, 0x02, 0x02, 0x01, 0x00, 0x02, 0x05, 0x05, 0x00, 0x03, 0x07, 0x01, 0x01
        /*0010*/ 	.byte	0x02, 0x03, 0x00, 0x00, 0x02, 0x06, 0x01, 0x00, 0x04, 0x0b, 0x08, 0x00, 0x09, 0x00, 0x00, 0x00
        /*0020*/ 	.byte	0x00, 0x00, 0x00, 0x00


//--------------------- .nv.info._Z10evaluationPyiPji --------------------------
	.section	.nv.info._Z10evaluationPyiPji,"",@"SHT_CUDA_INFO"
	.sectionflags	@""
	.align	4


	//----- nvinfo : EIATTR_CUDA_API_VERSION
	.align		4
        /*0000*/ 	.byte	0x04, 0x37
        /*0002*/ 	.short	(.L_7 - .L_6)
.L_6:
        /*0004*/ 	.word	0x00000082


	//----- nvinfo : EIATTR_KPARAM_INFO
	.align		4
.L_7:
        /*0008*/ 	.byte	0x04, 0x17
        /*000a*/ 	.short	(.L_9 - .L_8)
.L_8:
        /*000c*/ 	.word	0x00000000
        /*0010*/ 	.short	0x0003
        /*0012*/ 	.short	0x0018
        /*0014*/ 	.byte	0x00, 0xf0, 0x11, 0x00


	//----- nvinfo : EIATTR_KPARAM_INFO
	.align		4
.L_9:
        /*0018*/ 	.byte	0x04, 0x17
        /*001a*/ 	.short	(.L_11 - .L_10)
.L_10:
        /*001c*/ 	.word	0x00000000
        /*0020*/ 	.short	0x0002
        /*0022*/ 	.short	0x0010
        /*0024*/ 	.byte	0x00, 0xf5, 0x21, 0x00


	//----- nvinfo : EIATTR_KPARAM_INFO
	.align		4
.L_11:
        /*0028*/ 	.byte	0x04, 0x17
        /*002a*/ 	.short	(.L_13 - .L_12)
.L_12:
        /*002c*/ 	.word	0x00000000
        /*0030*/ 	.short	0x0001
        /*0032*/ 	.short	0x0008
        /*0034*/ 	.byte	0x00, 0xf0, 0x11, 0x00


	//----- nvinfo : EIATTR_KPARAM_INFO
	.align		4
.L_13:
        /*0038*/ 	.byte	0x04, 0x17
        /*003a*/ 	.short	(.L_15 - .L_14)
.L_14:
        /*003c*/ 	.word	0x00000000
        /*0040*/ 	.short	0x0000
        /*0042*/ 	.short	0x0000
        /*0044*/ 	.byte	0x00, 0xf5, 0x21, 0x00


	//----- nvinfo : EIATTR_SPARSE_MMA_MASK
	.align		4
.L_15:
        /*0048*/ 	.byte	0x03, 0x50
        /*004a*/ 	.short	0x0000


	//----- nvinfo : EIATTR_MAXREG_COUNT
	.align		4
        /*004c*/ 	.byte	0x03, 0x1b
        /*004e*/ 	.short	0x00ff


	//----- nvinfo : EIATTR_MERCURY_ISA_VERSION
	.align		4
        /*0050*/ 	.byte	0x03, 0x5f
        /*0052*/ 	.short	0x0101


	//----- nvinfo : EIATTR_VRC_CTA_INIT_COUNT
	.align		4
        /*0054*/ 	.byte	0x02, 0x4a
	.zero		1
	.zero		1


	//----- nvinfo : EIATTR_EXIT_INSTR_OFFSETS
	.align		4
        /*0058*/ 	.byte	0x04, 0x1c
        /*005a*/ 	.short	(.L_17 - .L_16)


	//   ....[0]....
.L_16:
        /*005c*/ 	.word	0x000000e0


	//----- nvinfo : EIATTR_CBANK_PARAM_SIZE
	.align		4
.L_17:
        /*0060*/ 	.byte	0x03, 0x19
        /*0062*/ 	.short	0x001c


	//----- nvinfo : EIATTR_PARAM_CBANK
	.align		4
        /*0064*/ 	.byte	0x04, 0x0a
        /*0066*/ 	.short	(.L_19 - .L_18)
	.align		4
.L_18:
        /*0068*/ 	.word	index@(.nv.constant0._Z10evaluationPyiPji)
        /*006c*/ 	.short	0x0380
        /*006e*/ 	.short	0x001c


	//----- nvinfo : EIATTR_SW_WAR
	.align		4
.L_19:
        /*0070*/ 	.byte	0x04, 0x36
        /*0072*/ 	.short	(.L_21 - .L_20)
.L_20:
        /*0074*/ 	.word	0x00000008
.L_21:


//--------------------- .nv.callgraph             --------------------------
	.section	.nv.callgraph,"",@"SHT_CUDA_CALLGRAPH"
	.align	4
	.sectionentsize	8
	.align		4
        /*0000*/ 	.word	0x00000000
	.align		4
        /*0004*/ 	.word	0xffffffff
	.align		4
        /*0008*/ 	.word	0x00000000
	.align		4
        /*000c*/ 	.word	0xfffffffe
	.align		4
        /*0010*/ 	.word	0x00000000
	.align		4
        /*0014*/ 	.word	0xfffffffd
	.align		4
        /*0018*/ 	.word	0x00000000
	.align		4
        /*001c*/ 	.word	0xfffffffc


//--------------------- .text._Z10evaluationPyiPji --------------------------
	.section	.text._Z10evaluationPyiPji,"ax",@progbits
	.align	128
        .global         _Z10evaluationPyiPji
        .type           _Z10evaluationPyiPji,@function
        .size           _Z10evaluationPyiPji,(.L_x_1 - _Z10evaluationPyiPji)
        .other          _Z10evaluationPyiPji,@"STO_CUDA_ENTRY STV_DEFAULT"
_Z10evaluationPyiPji:
.text._Z10evaluationPyiPji:
[----:B------:R-:W-:Y:S01]  /*0000*/  LDC R1, c[0x0][0x37c] ;  /* 0x0000df00ff017b82 */ /* 0x000fe20000000800 */
[----:B------:R-:W0:Y:S07]  /*0010*/  S2R R0, SR_TID.X ;  /* 0x0000000000007919 */ /* 0x000e2e0000002100 */
[----:B------:R-:W0:Y:S01]  /*0020*/  S2UR UR4, SR_CTAID.X ;  /* 0x00000000000479c3 */ /* 0x000e220000002500 */
[----:B------:R-:W1:Y:S07]  /*0030*/  LDCU UR6, c[0x0][0x388] ;  /* 0x00007100ff0677ac */ /* 0x000e6e0008000800 */
[----:B------:R-:W0:Y:S08]  /*0040*/  LDC R5, c[0x0][0x360] ;  /* 0x0000d800ff057b82 */ /* 0x000e300000000800 */
[----:B------:R-:W2:Y:S01]  /*0050*/  LDC.64 R2, c[0x0][0x390] ;  /* 0x0000e400ff027b82 */ /* 0x000ea20000000a00 */
[----:B0-----:R-:W-:Y:S01]  /*0060*/  IMAD R5, R5, UR4, R0 ;  /* 0x0000000405057c24 */ /* 0x001fe2000f8e0200 */
[----:B------:R-:W0:Y:S03]  /*0070*/  LDCU.64 UR4, c[0x0][0x358] ;  /* 0x00006b00ff0477ac */ /* 0x000e260008000a00 */
[----:B-1----:R-:W-:-:S02]  /*0080*/  IMAD R0, R5, UR6, RZ ;  /* 0x0000000605007c24 */ /* 0x002fc4000f8e02ff */
[----:B--2---:R-:W-:-:S03]  /*0090*/  IMAD.WIDE.U32 R2, R5, 0x4, R2 ;  /* 0x0000000405027825 */ /* 0x004fc600078e0002 */
[----:B------:R-:W-:Y:S01]  /*00a0*/  LOP3.LUT P0, RZ, R0, 0x1f, RZ, 0xc0, !PT ;  /* 0x0000001f00ff7812 */ /* 0x000fe2000780c0ff */
[----:B------:R-:W-:-:S05]  /*00b0*/  HFMA2 R0, -RZ, RZ, 0, 1.1920928955078125e-07 ;  /* 0x00000002ff007431 */ /* 0x000fca00000001ff */
[----:B------:R-:W-:-:S05]  /*00c0*/  SEL R5, R0, 0x1, !P0 ;  /* 0x0000000100057807 */ /* 0x000fca0004000000 */
[----:B0-----:R-:W-:Y:S01]  /*00d0*/  STG.E desc[UR4][R2.64], R5 ;  /* 0x0000000502007986 */ /* 0x001fe2000c101904 */
[----:B------:R-:W-:Y:S05]  /*00e0*/  EXIT ;  /* 0x000000000000794d */ /* 0x000fea0003800000 */
.L_x_0:
[----:B------:R-:W-:-:S00]  /*00f0*/  BRA `(.L_x_0) ;  /* 0xfffffffc00fc7947 */ /* 0x000fc0000383ffff */
[----:B------:R-:W-:-:S00]  /*0100*/  NOP ;  /* 0x0000000000007918 */ /* 0x000fc00000000000 */
[----:B------:R-:W-:-:S00]  /*0110*/  NOP ;  /* 0x0000000000007918 */ /* 0x000fc00000000000 */
[----:B------:R-:W-:-:S00]  /*0120*/  NOP ;  /* 0x0000000000007918 */ /* 0x000fc00000000000 */
[----:B------:R-:W-:-:S00]  /*0130*/  NOP ;  /* 0x0000000000007918 */ /* 0x000fc00000000000 */
[----:B------:R-:W-:-:S00]  /*0140*/  NOP ;  /* 0x0000000000007918 */ /* 0x000fc00000000000 */
[----:B------:R-:W-:-:S00]  /*0150*/  NOP ;  /* 0x0000000000007918 */ /* 0x000fc00000000000 */
[----:B------:R-:W-:-:S00]  /*0160*/  NOP ;  /* 0x0000000000007918 */ /* 0x000fc00000000000 */
[----:B------:R-:W-:-:S00]  /*0170*/  NOP ;  /* 0x0000000000007918 */ /* 0x000fc00000000000 */
.L_x_1:


//--------------------- .nv.shared.reserved.0     --------------------------
	.section	.nv.shared.reserved.0,"aw",@nobits
	.weak		__nv_reservedSMEM_offset_0_alias
	.size		__nv_reservedSMEM_offset_0_alias, 0, 64
	.other		__nv_reservedSMEM_offset_0_alias,@"STO_CUDA_RESERVED_SHARED STV_DEFAULT"
__nv_reservedSMEM_offset_0_alias:
	.zero		0
	.zero		64


//--------------------- .nv.constant0._Z10evaluationPyiPji --------------------------
	.section	.nv.constant0._Z10evaluationPyiPji,"a",@progbits
	.sectionflags	@""
	.align	4
.nv.constant0._Z10evaluationPyiPji:
	.zero		924


//--------------------- SYMBOLS --------------------------

	.type		.nv.reservedSmem.offset0,@object
	.size		.nv.reservedSmem.offset0,0x4
